//
// Generated by NVIDIA NVVM Compiler
//
// Compiler Build ID: CL-36424714
// Cuda compilation tools, release 13.0, V13.0.88
// Based on NVVM 20.0.0
//

.version 9.0
.target sm_100
.address_size 64

	// .globl	_Z8mykernaliPfS_

.visible .entry _Z8mykernaliPfS_(
	.param .u32 _Z8mykernaliPfS__param_0,
	.param .u64 .ptr .align 1 _Z8mykernaliPfS__param_1,
	.param .u64 .ptr .align 1 _Z8mykernaliPfS__param_2
)
{
	.reg .pred 	%p<7>;
	.reg .b32 	%r<31>;
	.reg .b32 	%f<16>;
	.reg .b64 	%rd<18>;

	ld.param.u32 	%r12, [_Z8mykernaliPfS__param_0];
	ld.param.u64 	%rd3, [_Z8mykernaliPfS__param_1];
	ld.param.u64 	%rd4, [_Z8mykernaliPfS__param_2];
	cvta.to.global.u64 	%rd1, %rd4;
	cvta.to.global.u64 	%rd2, %rd3;
	mov.u32 	%r13, %ctaid.x;
	mov.u32 	%r14, %ntid.x;
	mov.u32 	%r15, %tid.x;
	mad.lo.s32 	%r29, %r13, %r14, %r15;
	mov.u32 	%r16, %nctaid.x;
	mul.lo.s32 	%r2, %r14, %r16;
	setp.ge.s32 	%p1, %r29, %r12;
	@%p1 bra 	$L__BB0_7;
	add.s32 	%r17, %r29, %r2;
	max.s32 	%r18, %r12, %r17;
	setp.lt.s32 	%p2, %r17, %r12;
	selp.u32 	%r19, 1, 0, %p2;
	add.s32 	%r20, %r17, %r19;
	sub.s32 	%r21, %r18, %r20;
	div.u32 	%r22, %r21, %r2;
	add.s32 	%r3, %r22, %r19;
	and.b32  	%r23, %r3, 3;
	setp.eq.s32 	%p3, %r23, 3;
	@%p3 bra 	$L__BB0_4;
	add.s32 	%r24, %r3, 1;
	and.b32  	%r25, %r24, 3;
	neg.s32 	%r27, %r25;
$L__BB0_3:
	.pragma "nounroll";
	mul.wide.s32 	%rd5, %r29, 4;
	add.s64 	%rd6, %rd1, %rd5;
	add.s64 	%rd7, %rd2, %rd5;
	ld.global.f32 	%f1, [%rd7];
	ld.global.f32 	%f2, [%rd6];
	add.f32 	%f3, %f1, %f2;
	st.global.f32 	[%rd6], %f3;
	add.s32 	%r29, %r29, %r2;
	add.s32 	%r27, %r27, 1;
	setp.ne.s32 	%p4, %r27, 0;
	@%p4 bra 	$L__BB0_3;
$L__BB0_4:
	setp.lt.u32 	%p5, %r3, 3;
	@%p5 bra 	$L__BB0_7;
	mul.wide.s32 	%rd11, %r2, 4;
	shl.b32 	%r26, %r2, 2;
$L__BB0_6:
	mul.wide.s32 	%rd8, %r29, 4;
	add.s64 	%rd9, %rd2, %rd8;
	ld.global.f32 	%f4, [%rd9];
	add.s64 	%rd10, %rd1, %rd8;
	ld.global.f32 	%f5, [%rd10];
	add.f32 	%f6, %f4, %f5;
	st.global.f32 	[%rd10], %f6;
	add.s64 	%rd12, %rd9, %rd11;
	ld.global.f32 	%f7, [%rd12];
	add.s64 	%rd13, %rd10, %rd11;
	ld.global.f32 	%f8, [%rd13];
	add.f32 	%f9, %f7, %f8;
	st.global.f32 	[%rd13], %f9;
	add.s64 	%rd14, %rd12, %rd11;
	ld.global.f32 	%f10, [%rd14];
	add.s64 	%rd15, %rd13, %rd11;
	ld.global.f32 	%f11, [%rd15];
	add.f32 	%f12, %f10, %f11;
	st.global.f32 	[%rd15], %f12;
	add.s64 	%rd16, %rd14, %rd11;
	ld.global.f32 	%f13, [%rd16];
	add.s64 	%rd17, %rd15, %rd11;
	ld.global.f32 	%f14, [%rd17];
	add.f32 	%f15, %f13, %f14;
	st.global.f32 	[%rd17], %f15;
	add.s32 	%r29, %r26, %r29;
	setp.lt.s32 	%p6, %r29, %r12;
	@%p6 bra 	$L__BB0_6;
$L__BB0_7:
	ret;

}


// ===== COMPILED SASS (sm_100) =====

	.target	sm_100

	.elftype	@"ET_EXEC"


//--------------------- .note.nv.tkinfo           --------------------------
	.section	.note.nv.tkinfo,"",@"SHT_NOTE"
	.sectionflags	@"SHF_NOTE_NV_TKINFO"
	.tkinfo
        /*0018*/ 	.word	0x00000002
        /*0030*/ 	.string	""
        /*0030*/ 	.string	"ptxas"
        /*0030*/ 	.string	"Cuda compilation tools, release 13.0, V13.0.88"
        /*0030*/ 	.string	"Build cuda_13.0.r13.0/compiler.36424714_0"
        /*0030*/ 	.string	"-arch sm_100 -m 64 "



//--------------------- .note.nv.cuinfo           --------------------------
	.section	.note.nv.cuinfo,"",@"SHT_NOTE"
	.sectionflags	@"SHF_NOTE_NV_CUINFO"
        /*0018*/ 	.short	0x0002
        /*001a*/ 	.short	0x0064
        /*001c*/ 	.short	0x0082
	.zero		2


//--------------------- .nv.info                  --------------------------
	.section	.nv.info,"",@"SHT_CUDA_INFO"
	.align	4


	//----- nvinfo : EIATTR_REGCOUNT
	.align		4
        /*0000*/ 	.byte	0x04, 0x2f
        /*0002*/ 	.short	(.L_1 - .L_0)
	.align		4
.L_0:
        /*0004*/ 	.word	index@(_Z8mykernaliPfS_)
        /*0008*/ 	.word	0x00000018


	//----- nvinfo : EIATTR_FRAME_SIZE
	.align		4
.L_1:
        /*000c*/ 	.byte	0x04, 0x11
        /*000e*/ 	.short	(.L_3 - .L_2)
	.align		4
.L_2:
        /*0010*/ 	.word	index@(_Z8mykernaliPfS_)
        /*0014*/ 	.word	0x00000000


	//----- nvinfo : EIATTR_MIN_STACK_SIZE
	.align		4
.L_3:
        /*0018*/ 	.byte	0x04, 0x12
        /*001a*/ 	.short	(.L_5 - .L_4)
	.align		4
.L_4:
        /*001c*/ 	.word	index@(_Z8mykernaliPfS_)
        /*0020*/ 	.word	0x00000000
.L_5:


//--------------------- .nv.compat                --------------------------
	.section	.nv.compat,"",@"SHT_CUDA_COMPAT_INFO"
	.align	4
        /*0000*/ 	.byte	0x02, 0x09, 0x00, 0x00, 0x02, 0x02, 0x01, 0x00, 0x02, 0x05, 0x05, 0x00, 0x03, 0x07, 0x01, 0x01
        /*0010*/ 	.byte	0x02, 0x03, 0x00, 0x00, 0x02, 0x06, 0x01, 0x00, 0x04, 0x0b, 0x08, 0x00, 0x09, 0x00, 0x00, 0x00
        /*0020*/ 	.byte	0x00, 0x00, 0x00, 0x00


//--------------------- .nv.info._Z8mykernaliPfS_ --------------------------
	.section	.nv.info._Z8mykernaliPfS_,"",@"SHT_CUDA_INFO"
	.sectionflags	@""
	.align	4


	//----- nvinfo : EIATTR_CUDA_API_VERSION
	.align		4
        /*0000*/ 	.byte	0x04, 0x37
        /*0002*/ 	.short	(.L_7 - .L_6)
.L_6:
        /*0004*/ 	.word	0x00000082


	//----- nvinfo : EIATTR_KPARAM_INFO
	.align		4
.L_7:
        /*0008*/ 	.byte	0x04, 0x17
        /*000a*/ 	.short	(.L_9 - .L_8)
.L_8:
        /*000c*/ 	.word	0x00000000
        /*0010*/ 	.short	0x0002
        /*0012*/ 	.short	0x0010
        /*0014*/ 	.byte	0x00, 0xf5, 0x21, 0x00


	//----- nvinfo : EIATTR_KPARAM_INFO
	.align		4
.L_9:
        /*0018*/ 	.byte	0x04, 0x17
        /*001a*/ 	.short	(.L_11 - .L_10)
.L_10:
        /*001c*/ 	.word	0x00000000
        /*0020*/ 	.short	0x0001
        /*0022*/ 	.short	0x0008
        /*0024*/ 	.byte	0x00, 0xf5, 0x21, 0x00


	//----- nvinfo : EIATTR_KPARAM_INFO
	.align		4
.L_11:
        /*0028*/ 	.byte	0x04, 0x17
        /*002a*/ 	.short	(.L_13 - .L_12)
.L_12:
        /*002c*/ 	.word	0x00000000
        /*0030*/ 	.short	0x0000
        /*0032*/ 	.short	0x0000
        /*0034*/ 	.byte	0x00, 0xf0, 0x11, 0x00


	//----- nvinfo : EIATTR_SPARSE_MMA_MASK
	.align		4
.L_13:
        /*0038*/ 	.byte	0x03, 0x50
        /*003a*/ 	.short	0x0000


	//----- nvinfo : EIATTR_MAXREG_COUNT
	.align		4
        /*003c*/ 	.byte	0x03, 0x1b
        /*003e*/ 	.short	0x00ff


	//----- nvinfo : EIATTR_MERCURY_ISA_VERSION
	.align		4
        /*0040*/ 	.byte	0x03, 0x5f
        /*0042*/ 	.short	0x0101


	//----- nvinfo : EIATTR_VRC_CTA_INIT_COUNT
	.align		4
        /*0044*/ 	.byte	0x02, 0x4a
	.zero		1
	.zero		1


	//----- nvinfo : EIATTR_EXIT_INSTR_OFFSETS
	.align		4
        /*0048*/ 	.byte	0x04, 0x1c
        /*004a*/ 	.short	(.L_15 - .L_14)


	//   ....[0]....
.L_14:
        /*004c*/ 	.word	0x00000090


	//   ....[1]....
        /*0050*/ 	.word	0x00000380


	//   ....[2]....
        /*0054*/ 	.word	0x00000560


	//----- nvinfo : EIATTR_CRS_STACK_SIZE
	.align		4
.L_15:
        /*0058*/ 	.byte	0x04, 0x1e
        /*005a*/ 	.short	(.L_17 - .L_16)
.L_16:
        /*005c*/ 	.word	0x00000000


	//----- nvinfo : EIATTR_CBANK_PARAM_SIZE
	.align		4
.L_17:
        /*0060*/ 	.byte	0x03, 0x19
        /*0062*/ 	.short	0x0018


	//----- nvinfo : EIATTR_PARAM_CBANK
	.align		4
        /*0064*/ 	.byte	0x04, 0x0a
        /*0066*/ 	.short	(.L_19 - .L_18)
	.align		4
.L_18:
        /*0068*/ 	.word	index@(.nv.constant0._Z8mykernaliPfS_)
        /*006c*/ 	.short	0x0380
        /*006e*/ 	.short	0x0018


	//----- nvinfo : EIATTR_SW_WAR
	.align		4
.L_19:
        /*0070*/ 	.byte	0x04, 0x36
        /*0072*/ 	.short	(.L_21 - .L_20)
.L_20:
        /*0074*/ 	.word	0x00000008
.L_21:


//--------------------- .nv.callgraph             --------------------------
	.section	.nv.callgraph,"",@"SHT_CUDA_CALLGRAPH"
	.align	4
	.sectionentsize	8
	.align		4
        /*0000*/ 	.word	0x00000000
	.align		4
        /*0004*/ 	.word	0xffffffff
	.align		4
        /*0008*/ 	.word	0x00000000
	.align		4
        /*000c*/ 	.word	0xfffffffe
	.align		4
        /*0010*/ 	.word	0x00000000
	.align		4
        /*0014*/ 	.word	0xfffffffd
	.align		4
        /*0018*/ 	.word	0x00000000
	.align		4
        /*001c*/ 	.word	0xfffffffc


//--------------------- .text._Z8mykernaliPfS_    --------------------------
	.section	.text._Z8mykernaliPfS_,"ax",@progbits
	.align	128
        .global         _Z8mykernaliPfS_
        .type           _Z8mykernaliPfS_,@function
        .size           _Z8mykernaliPfS_,(.L_x_5 - _Z8mykernaliPfS_)
        .other          _Z8mykernaliPfS_,@"STO_CUDA_ENTRY STV_DEFAULT"
_Z8mykernaliPfS_:
.text._Z8mykernaliPfS_:
[----:B------:R-:W-:Y:S01]  /*0000*/  LDC R1, c[0x0][0x37c] ;  /* 0x0000df00ff017b82 */ /* 0x000fe20000000800 */
[----:B------:R-:W0:Y:S07]  /*0010*/  S2R R3, SR_TID.X ;  /* 0x0000000000037919 */ /* 0x000e2e0000002100 */
[----:B------:R-:W0:Y:S01]  /*0020*/  S2UR UR4, SR_CTAID.X ;  /* 0x00000000000479c3 */ /* 0x000e220000002500 */
[----:B------:R-:W1:Y:S07]  /*0030*/  LDCU UR6, c[0x0][0x380] ;  /* 0x00007000ff0677ac */ /* 0x000e6e0008000800 */
[----:B------:R-:W0:Y:S01]  /*0040*/  LDC R0, c[0x0][0x360] ;  /* 0x0000d800ff007b82 */ /* 0x000e220000000800 */
[----:B------:R-:W2:Y:S01]  /*0050*/  LDCU UR5, c[0x0][0x370] ;  /* 0x00006e00ff0577ac */ /* 0x000ea20008000800 */
[----:B0-----:R-:W-:-:S02]  /*0060*/  IMAD R3, R0, UR4, R3 ;  /* 0x0000000400037c24 */ /* 0x001fc4000f8e0203 */
[----:B--2---:R-:W-:-:S03]  /*0070*/  IMAD R0, R0, UR5, RZ ;  /* 0x0000000500007c24 */ /* 0x004fc6000f8e02ff */
[----:B-1----:R-:W-:-:S13]  /*0080*/  ISETP.GE.AND P0, PT, R3, UR6, PT ;  /* 0x0000000603007c0c */ /* 0x002fda000bf06270 */
[----:B------:R-:W-:Y:S05]  /*0090*/  @P0 EXIT ;  /* 0x000000000000094d */ /* 0x000fea0003800000 */
[----:B------:R-:W0:Y:S01]  /*00a0*/  I2F.U32.RP R8, R0 ;  /* 0x0000000000087306 */ /* 0x000e220000209000 */
[C---:B------:R-:W-:Y:S01]  /*00b0*/  IMAD.IADD R2, R0.reuse, 0x1, R3 ;  /* 0x0000000100027824 */ /* 0x040fe200078e0203 */
[----:B------:R-:W-:Y:S01]  /*00c0*/  IADD3 R9, PT, PT, RZ, -R0, RZ ;  /* 0x80000000ff097210 */ /* 0x000fe20007ffe0ff */
[----:B------:R-:W1:Y:S01]  /*00d0*/  LDCU.64 UR4, c[0x0][0x358] ;  /* 0x00006b00ff0477ac */ /* 0x000e620008000a00 */
[----:B------:R-:W-:Y:S01]  /*00e0*/  ISETP.NE.U32.AND P2, PT, R0, RZ, PT ;  /* 0x000000ff0000720c */ /* 0x000fe20003f45070 */
[----:B------:R-:W-:Y:S01]  /*00f0*/  BSSY.RECONVERGENT B0, `(.L_x_0) ;  /* 0x0000028000007945 */ /* 0x000fe20003800200 */
[C---:B------:R-:W-:Y:S02]  /*0100*/  ISETP.GE.AND P0, PT, R2.reuse, UR6, PT ;  /* 0x0000000602007c0c */ /* 0x040fe4000bf06270 */
[----:B------:R-:W-:Y:S02]  /*0110*/  VIMNMX R7, PT, PT, R2, UR6, !PT ;  /* 0x0000000602077c48 */ /* 0x000fe4000ffe0100 */
[----:B------:R-:W-:-:S04]  /*0120*/  SEL R6, RZ, 0x1, P0 ;  /* 0x00000001ff067807 */ /* 0x000fc80000000000 */
[----:B------:R-:W-:Y:S01]  /*0130*/  IADD3 R7, PT, PT, R7, -R2, -R6 ;  /* 0x8000000207077210 */ /* 0x000fe20007ffe806 */
[----:B0-----:R-:W0:Y:S02]  /*0140*/  MUFU.RCP R8, R8 ;  /* 0x0000000800087308 */ /* 0x001e240000001000 */
[----:B0-----:R-:W-:-:S06]  /*0150*/  IADD3 R4, PT, PT, R8, 0xffffffe, RZ ;  /* 0x0ffffffe08047810 */ /* 0x001fcc0007ffe0ff */
[----:B------:R0:W2:Y:S02]  /*0160*/  F2I.FTZ.U32.TRUNC.NTZ R5, R4 ;  /* 0x0000000400057305 */ /* 0x0000a4000021f000 */
[----:B0-----:R-:W-:Y:S02]  /*0170*/  HFMA2 R4, -RZ, RZ, 0, 0 ;  /* 0x00000000ff047431 */ /* 0x001fe400000001ff */
[----:B--2---:R-:W-:-:S04]  /*0180*/  IMAD R9, R9, R5, RZ ;  /* 0x0000000509097224 */ /* 0x004fc800078e02ff */
[----:B------:R-:W-:-:S06]  /*0190*/  IMAD.HI.U32 R8, R5, R9, R4 ;  /* 0x0000000905087227 */ /* 0x000fcc00078e0004 */
[----:B------:R-:W-:-:S05]  /*01a0*/  IMAD.HI.U32 R5, R8, R7, RZ ;  /* 0x0000000708057227 */ /* 0x000fca00078e00ff */
[----:B------:R-:W-:-:S05]  /*01b0*/  IADD3 R2, PT, PT, -R5, RZ, RZ ;  /* 0x000000ff05027210 */ /* 0x000fca0007ffe1ff */
[----:B------:R-:W-:-:S05]  /*01c0*/  IMAD R7, R0, R2, R7 ;  /* 0x0000000200077224 */ /* 0x000fca00078e0207 */
[----:B------:R-:W-:-:S13]  /*01d0*/  ISETP.GE.U32.AND P0, PT, R7, R0, PT ;  /* 0x000000000700720c */ /* 0x000fda0003f06070 */
[----:B------:R-:W-:Y:S01]  /*01e0*/  @P0 IMAD.IADD R7, R7, 0x1, -R0 ;  /* 0x0000000107070824 */ /* 0x000fe200078e0a00 */
[----:B------:R-:W-:-:S04]  /*01f0*/  @P0 IADD3 R5, PT, PT, R5, 0x1, RZ ;  /* 0x0000000105050810 */ /* 0x000fc80007ffe0ff */
[----:B------:R-:W-:-:S13]  /*0200*/  ISETP.GE.U32.AND P1, PT, R7, R0, PT ;  /* 0x000000000700720c */ /* 0x000fda0003f26070 */
[----:B------:R-:W-:Y:S02]  /*0210*/  @P1 IADD3 R5, PT, PT, R5, 0x1, RZ ;  /* 0x0000000105051810 */ /* 0x000fe40007ffe0ff */
[----:B------:R-:W-:-:S05]  /*0220*/  @!P2 LOP3.LUT R5, RZ, R0, RZ, 0x33, !PT ;  /* 0x00000000ff05a212 */ /* 0x000fca00078e33ff */
[----:B------:R-:W-:-:S05]  /*0230*/  IMAD.IADD R2, R6, 0x1, R5 ;  /* 0x0000000106027824 */ /* 0x000fca00078e0205 */
[C---:B------:R-:W-:Y:S02]  /*0240*/  LOP3.LUT R4, R2.reuse, 0x3, RZ, 0xc0, !PT ;  /* 0x0000000302047812 */ /* 0x040fe400078ec0ff */
[----:B------:R-:W-:Y:S02]  /*0250*/  ISETP.GE.U32.AND P1, PT, R2, 0x3, PT ;  /* 0x000000030200780c */ /* 0x000fe40003f26070 */
[----:B------:R-:W-:-:S13]  /*0260*/  ISETP.NE.AND P0, PT, R4, 0x3, PT ;  /* 0x000000030400780c */ /* 0x000fda0003f05270 */
[----:B-1----:R-:W-:Y:S05]  /*0270*/  @!P0 BRA `(.L_x_1) ;  /* 0x00000000003c8947 */ /* 0x002fea0003800000 */
[----:B------:R-:W0:Y:S01]  /*0280*/  LDC.64 R8, c[0x0][0x390] ;  /* 0x0000e400ff087b82 */ /* 0x000e220000000a00 */
[----:B------:R-:W-:-:S04]  /*0290*/  IADD3 R2, PT, PT, R2, 0x1, RZ ;  /* 0x0000000102027810 */ /* 0x000fc80007ffe0ff */
[----:B------:R-:W-:-:S03]  /*02a0*/  LOP3.LUT R2, R2, 0x3, RZ, 0xc0, !PT ;  /* 0x0000000302027812 */ /* 0x000fc600078ec0ff */
[----:B------:R-:W1:Y:S01]  /*02b0*/  LDC.64 R10, c[0x0][0x388] ;  /* 0x0000e200ff0a7b82 */ /* 0x000e620000000a00 */
[----:B------:R-:W-:-:S07]  /*02c0*/  IADD3 R2, PT, PT, -R2, RZ, RZ ;  /* 0x000000ff02027210 */ /* 0x000fce0007ffe1ff */
.L_x_2:
[----:B-1----:R-:W-:-:S04]  /*02d0*/  IMAD.WIDE R6, R3, 0x4, R10 ;  /* 0x0000000403067825 */ /* 0x002fc800078e020a */
[----:B0-2---:R-:W-:Y:S02]  /*02e0*/  IMAD.WIDE R4, R3, 0x4, R8 ;  /* 0x0000000403047825 */ /* 0x005fe400078e0208 */
[----:B------:R-:W2:Y:S04]  /*02f0*/  LDG.E R6, desc[UR4][R6.64] ;  /* 0x0000000406067981 */ /* 0x000ea8000c1e1900 */
[----:B------:R-:W2:Y:S01]  /*0300*/  LDG.E R13, desc[UR4][R4.64] ;  /* 0x00000004040d7981 */ /* 0x000ea2000c1e1900 */
[----:B------:R-:W-:Y:S01]  /*0310*/  VIADD R2, R2, 0x1 ;  /* 0x0000000102027836 */ /* 0x000fe20000000000 */
[----:B------:R-:W-:-:S04]  /*0320*/  IADD3 R3, PT, PT, R0, R3, RZ ;  /* 0x0000000300037210 */ /* 0x000fc80007ffe0ff */
[----:B------:R-:W-:Y:S01]  /*0330*/  ISETP.NE.AND P0, PT, R2, RZ, PT ;  /* 0x000000ff0200720c */ /* 0x000fe20003f05270 */
[----:B--2---:R-:W-:-:S05]  /*0340*/  FADD R13, R6, R13 ;  /* 0x0000000d060d7221 */ /* 0x004fca0000000000 */
[----:B------:R2:W-:Y:S07]  /*0350*/  STG.E desc[UR4][R4.64], R13 ;  /* 0x0000000d04007986 */ /* 0x0005ee000c101904 */
[----:B------:R-:W-:Y:S05]  /*0360*/  @P0 BRA `(.L_x_2) ;  /* 0xfffffffc00d80947 */ /* 0x000fea000383ffff */
.L_x_1:
[----:B------:R-:W-:Y:S05]  /*0370*/  BSYNC.RECONVERGENT B0 ;  /* 0x0000000000007941 */ /* 0x000fea0003800200 */
.L_x_0:
[----:B------:R-:W-:Y:S05]  /*0380*/  @!P1 EXIT ;  /* 0x000000000000994d */ /* 0x000fea0003800000 */
.L_x_3:
[----:B-12---:R-:W0:Y:S08]  /*0390*/  LDC.64 R4, c[0x0][0x388] ;  /* 0x0000e200ff047b82 */ /* 0x006e300000000a00 */
[----:B------:R-:W1:Y:S01]  /*03a0*/  LDC.64 R6, c[0x0][0x390] ;  /* 0x0000e400ff067b82 */ /* 0x000e620000000a00 */
[----:B0-----:R-:W-:-:S05]  /*03b0*/  IMAD.WIDE R12, R3, 0x4, R4 ;  /* 0x00000004030c7825 */ /* 0x001fca00078e0204 */
[----:B------:R-:W2:Y:S01]  /*03c0*/  LDG.E R2, desc[UR4][R12.64] ;  /* 0x000000040c027981 */ /* 0x000ea2000c1e1900 */
[----:B-1----:R-:W-:-:S05]  /*03d0*/  IMAD.WIDE R14, R3, 0x4, R6 ;  /* 0x00000004030e7825 */ /* 0x002fca00078e0206 */
[----:B------:R-:W2:Y:S01]  /*03e0*/  LDG.E R5, desc[UR4][R14.64] ;  /* 0x000000040e057981 */ /* 0x000ea2000c1e1900 */
[----:B------:R-:W-:-:S04]  /*03f0*/  IMAD.WIDE R6, R0, 0x4, R14 ;  /* 0x0000000400067825 */ /* 0x000fc800078e020e */
[----:B--2---:R-:W-:Y:S01]  /*0400*/  FADD R17, R2, R5 ;  /* 0x0000000502117221 */ /* 0x004fe20000000000 */
[----:B------:R-:W-:-:S04]  /*0410*/  IMAD.WIDE R4, R0, 0x4, R12 ;  /* 0x0000000400047825 */ /* 0x000fc800078e020c */
[----:B------:R0:W-:Y:S04]  /*0420*/  STG.E desc[UR4][R14.64], R17 ;  /* 0x000000110e007986 */ /* 0x0001e8000c101904 */
[----:B------:R-:W2:Y:S04]  /*0430*/  LDG.E R2, desc[UR4][R4.64] ;  /* 0x0000000404027981 */ /* 0x000ea8000c1e1900 */
[----:B------:R-:W2:Y:S01]  /*0440*/  LDG.E R9, desc[UR4][R6.64] ;  /* 0x0000000406097981 */ /* 0x000ea2000c1e1900 */
[----:B------:R-:W-:-:S04]  /*0450*/  IMAD.WIDE R10, R0, 0x4, R6 ;  /* 0x00000004000a7825 */ /* 0x000fc800078e0206 */
[----:B--2---:R-:W-:Y:S01]  /*0460*/  FADD R19, R2, R9 ;  /* 0x0000000902137221 */ /* 0x004fe20000000000 */
[----:B------:R-:W-:-:S04]  /*0470*/  IMAD.WIDE R8, R0, 0x4, R4 ;  /* 0x0000000400087825 */ /* 0x000fc800078e0204 */
[----:B------:R1:W-:Y:S04]  /*0480*/  STG.E desc[UR4][R6.64], R19 ;  /* 0x0000001306007986 */ /* 0x0003e8000c101904 */
[----:B------:R-:W2:Y:S04]  /*0490*/  LDG.E R2, desc[UR4][R8.64] ;  /* 0x0000000408027981 */ /* 0x000ea8000c1e1900 */
[----:B------:R-:W2:Y:S01]  /*04a0*/  LDG.E R13, desc[UR4][R10.64] ;  /* 0x000000040a0d7981 */ /* 0x000ea2000c1e1900 */
[----:B0-----:R-:W-:-:S04]  /*04b0*/  IMAD.WIDE R14, R0, 0x4, R10 ;  /* 0x00000004000e7825 */ /* 0x001fc800078e020a */
[----:B--2---:R-:W-:Y:S01]  /*04c0*/  FADD R21, R2, R13 ;  /* 0x0000000d02157221 */ /* 0x004fe20000000000 */
[----:B------:R-:W-:-:S04]  /*04d0*/  IMAD.WIDE R12, R0, 0x4, R8 ;  /* 0x00000004000c7825 */ /* 0x000fc800078e0208 */
[----:B------:R1:W-:Y:S04]  /*04e0*/  STG.E desc[UR4][R10.64], R21 ;  /* 0x000000150a007986 */ /* 0x0003e8000c101904 */
[----:B------:R-:W2:Y:S04]  /*04f0*/  LDG.E R12, desc[UR4][R12.64] ;  /* 0x000000040c0c7981 */ /* 0x000ea8000c1e1900 */
[----:B------:R-:W2:Y:S01]  /*0500*/  LDG.E R5, desc[UR4][R14.64] ;  /* 0x000000040e057981 */ /* 0x000ea2000c1e1900 */
[----:B------:R-:W-:-:S04]  /*0510*/  LEA R3, R0, R3, 0x2 ;  /* 0x0000000300037211 */ /* 0x000fc800078e10ff */
[----:B------:R-:W-:Y:S01]  /*0520*/  ISETP.GE.AND P0, PT, R3, UR6, PT ;  /* 0x0000000603007c0c */ /* 0x000fe2000bf06270 */
[----:B--2---:R-:W-:-:S05]  /*0530*/  FADD R5, R12, R5 ;  /* 0x000000050c057221 */ /* 0x004fca0000000000 */
[----:B------:R1:W-:Y:S07]  /*0540*/  STG.E desc[UR4][R14.64], R5 ;  /* 0x000000050e007986 */ /* 0x0003ee000c101904 */
[----:B------:R-:W-:Y:S05]  /*0550*/  @!P0 BRA `(.L_x_3) ;  /* 0xfffffffc008c8947 */ /* 0x000fea000383ffff */
[----:B------:R-:W-:Y:S05]  /*0560*/  EXIT ;  /* 0x000000000000794d */ /* 0x000fea0003800000 */
.L_x_4:
[----:B------:R-:W-:-:S00]  /*0570*/  BRA `(.L_x_4) ;  /* 0xfffffffc00fc7947 */ /* 0x000fc0000383ffff */
[----:B------:R-:W-:-:S00]  /*0580*/  NOP ;  /* 0x0000000000007918 */ /* 0x000fc00000000000 */
[----:B------:R-:W-:-:S00]  /*0590*/  NOP ;  /* 0x0000000000007918 */ /* 0x000fc00000000000 */
[----:B------:R-:W-:-:S00]  /*05a0*/  NOP ;  /* 0x0000000000007918 */ /* 0x000fc00000000000 */
[----:B------:R-:W-:-:S00]  /*05b0*/  NOP ;  /* 0x0000000000007918 */ /* 0x000fc00000000000 */
[----:B------:R-:W-:-:S00]  /*05c0*/  NOP ;  /* 0x0000000000007918 */ /* 0x000fc00000000000 */
[----:B------:R-:W-:-:S00]  /*05d0*/  NOP ;  /* 0x0000000000007918 */ /* 0x000fc00000000000 */
[----:B------:R-:W-:-:S00]  /*05e0*/  NOP ;  /* 0x0000000000007918 */ /* 0x000fc00000000000 */
[----:B------:R-:W-:-:S00]  /*05f0*/  NOP ;  /* 0x0000000000007918 */ /* 0x000fc00000000000 */
.L_x_5:


//--------------------- .nv.shared.reserved.0     --------------------------
	.section	.nv.shared.reserved.0,"aw",@nobits
	.weak		__nv_reservedSMEM_offset_0_alias
	.size		__nv_reservedSMEM_offset_0_alias, 0, 64
	.other		__nv_reservedSMEM_offset_0_alias,@"STO_CUDA_RESERVED_SHARED STV_DEFAULT"
__nv_reservedSMEM_offset_0_alias:
	.zero		0
	.zero		64


//--------------------- .nv.constant0._Z8mykernaliPfS_ --------------------------
	.section	.nv.constant0._Z8mykernaliPfS_,"a",@progbits
	.sectionflags	@""
	.align	4
.nv.constant0._Z8mykernaliPfS_:
	.zero		920


//--------------------- SYMBOLS --------------------------

	.type		.nv.reservedSmem.offset0,@object
	.size		.nv.reservedSmem.offset0,0x4
